//
// Generated by NVIDIA NVVM Compiler
//
// Compiler Build ID: CL-36424714
// Cuda compilation tools, release 13.0, V13.0.88
// Based on NVVM 20.0.0
//

.version 9.0
.target sm_100
.address_size 64

	// .globl	_Z17addMatricesKernelPKfS0_Pfii

.visible .entry _Z17addMatricesKernelPKfS0_Pfii(
	.param .u64 .ptr .align 1 _Z17addMatricesKernelPKfS0_Pfii_param_0,
	.param .u64 .ptr .align 1 _Z17addMatricesKernelPKfS0_Pfii_param_1,
	.param .u64 .ptr .align 1 _Z17addMatricesKernelPKfS0_Pfii_param_2,
	.param .u32 _Z17addMatricesKernelPKfS0_Pfii_param_3,
	.param .u32 _Z17addMatricesKernelPKfS0_Pfii_param_4
)
{
	.reg .pred 	%p<4>;
	.reg .b32 	%r<14>;
	.reg .b32 	%f<4>;
	.reg .b64 	%rd<11>;

	ld.param.u64 	%rd1, [_Z17addMatricesKernelPKfS0_Pfii_param_0];
	ld.param.u64 	%rd2, [_Z17addMatricesKernelPKfS0_Pfii_param_1];
	ld.param.u64 	%rd3, [_Z17addMatricesKernelPKfS0_Pfii_param_2];
	ld.param.u32 	%r4, [_Z17addMatricesKernelPKfS0_Pfii_param_3];
	ld.param.u32 	%r3, [_Z17addMatricesKernelPKfS0_Pfii_param_4];
	mov.u32 	%r6, %ctaid.x;
	mov.u32 	%r7, %ntid.x;
	mov.u32 	%r8, %tid.x;
	mad.lo.s32 	%r1, %r6, %r7, %r8;
	mov.u32 	%r9, %ctaid.y;
	mov.u32 	%r10, %ntid.y;
	mov.u32 	%r11, %tid.y;
	mad.lo.s32 	%r12, %r9, %r10, %r11;
	setp.ge.s32 	%p1, %r1, %r3;
	setp.ge.s32 	%p2, %r12, %r4;
	or.pred  	%p3, %p1, %p2;
	@%p3 bra 	$L__BB0_2;
	cvta.to.global.u64 	%rd4, %rd1;
	cvta.to.global.u64 	%rd5, %rd2;
	cvta.to.global.u64 	%rd6, %rd3;
	mad.lo.s32 	%r13, %r3, %r12, %r1;
	mul.wide.s32 	%rd7, %r13, 4;
	add.s64 	%rd8, %rd4, %rd7;
	ld.global.f32 	%f1, [%rd8];
	add.s64 	%rd9, %rd5, %rd7;
	ld.global.f32 	%f2, [%rd9];
	add.f32 	%f3, %f1, %f2;
	add.s64 	%rd10, %rd6, %rd7;
	st.global.f32 	[%rd10], %f3;
$L__BB0_2:
	ret;

}
	// .globl	_Z22multiplyMatricesKernelPKfS0_Pfiii
.visible .entry _Z22multiplyMatricesKernelPKfS0_Pfiii(
	.param .u64 .ptr .align 1 _Z22multiplyMatricesKernelPKfS0_Pfiii_param_0,
	.param .u64 .ptr .align 1 _Z22multiplyMatricesKernelPKfS0_Pfiii_param_1,
	.param .u64 .ptr .align 1 _Z22multiplyMatricesKernelPKfS0_Pfiii_param_2,
	.param .u32 _Z22multiplyMatricesKernelPKfS0_Pfiii_param_3,
	.param .u32 _Z22multiplyMatricesKernelPKfS0_Pfiii_param_4,
	.param .u32 _Z22multiplyMatricesKernelPKfS0_Pfiii_param_5
)
{
	.reg .pred 	%p<13>;
	.reg .b32 	%r<41>;
	.reg .b32 	%f<68>;
	.reg .b64 	%rd<53>;

	ld.param.u64 	%rd7, [_Z22multiplyMatricesKernelPKfS0_Pfiii_param_0];
	ld.param.u64 	%rd8, [_Z22multiplyMatricesKernelPKfS0_Pfiii_param_1];
	ld.param.u64 	%rd6, [_Z22multiplyMatricesKernelPKfS0_Pfiii_param_2];
	ld.param.u32 	%r20, [_Z22multiplyMatricesKernelPKfS0_Pfiii_param_3];
	ld.param.u32 	%r18, [_Z22multiplyMatricesKernelPKfS0_Pfiii_param_4];
	ld.param.u32 	%r19, [_Z22multiplyMatricesKernelPKfS0_Pfiii_param_5];
	cvta.to.global.u64 	%rd1, %rd8;
	cvta.to.global.u64 	%rd2, %rd7;
	mov.u32 	%r21, %ctaid.y;
	mov.u32 	%r22, %ntid.y;
	mov.u32 	%r23, %tid.y;
	mad.lo.s32 	%r1, %r21, %r22, %r23;
	mov.u32 	%r24, %ctaid.x;
	mov.u32 	%r25, %ntid.x;
	mov.u32 	%r26, %tid.x;
	mad.lo.s32 	%r2, %r24, %r25, %r26;
	setp.ge.s32 	%p1, %r1, %r20;
	setp.ge.s32 	%p2, %r2, %r19;
	or.pred  	%p3, %p1, %p2;
	@%p3 bra 	$L__BB1_14;
	setp.lt.s32 	%p4, %r18, 1;
	mov.f32 	%f67, 0f00000000;
	@%p4 bra 	$L__BB1_13;
	mul.lo.s32 	%r3, %r18, %r1;
	and.b32  	%r4, %r18, 7;
	setp.lt.u32 	%p5, %r18, 8;
	mov.f32 	%f67, 0f00000000;
	mov.b32 	%r39, 0;
	@%p5 bra 	$L__BB1_5;
	and.b32  	%r39, %r18, 2147483640;
	neg.s32 	%r37, %r39;
	shl.b32 	%r7, %r19, 3;
	mul.wide.u32 	%rd9, %r3, 4;
	add.s64 	%rd10, %rd9, %rd2;
	add.s64 	%rd52, %rd10, 16;
	mov.f32 	%f67, 0f00000000;
	mul.wide.s32 	%rd13, %r19, 4;
	mov.u32 	%r36, %r2;
$L__BB1_4:
	.pragma "nounroll";
	ld.global.f32 	%f17, [%rd52+-16];
	mul.wide.s32 	%rd11, %r36, 4;
	add.s64 	%rd12, %rd1, %rd11;
	ld.global.f32 	%f18, [%rd12];
	fma.rn.f32 	%f19, %f17, %f18, %f67;
	ld.global.f32 	%f20, [%rd52+-12];
	add.s64 	%rd14, %rd12, %rd13;
	ld.global.f32 	%f21, [%rd14];
	fma.rn.f32 	%f22, %f20, %f21, %f19;
	ld.global.f32 	%f23, [%rd52+-8];
	add.s64 	%rd15, %rd14, %rd13;
	ld.global.f32 	%f24, [%rd15];
	fma.rn.f32 	%f25, %f23, %f24, %f22;
	ld.global.f32 	%f26, [%rd52+-4];
	add.s64 	%rd16, %rd15, %rd13;
	ld.global.f32 	%f27, [%rd16];
	fma.rn.f32 	%f28, %f26, %f27, %f25;
	ld.global.f32 	%f29, [%rd52];
	add.s64 	%rd17, %rd16, %rd13;
	ld.global.f32 	%f30, [%rd17];
	fma.rn.f32 	%f31, %f29, %f30, %f28;
	ld.global.f32 	%f32, [%rd52+4];
	add.s64 	%rd18, %rd17, %rd13;
	ld.global.f32 	%f33, [%rd18];
	fma.rn.f32 	%f34, %f32, %f33, %f31;
	ld.global.f32 	%f35, [%rd52+8];
	add.s64 	%rd19, %rd18, %rd13;
	ld.global.f32 	%f36, [%rd19];
	fma.rn.f32 	%f37, %f35, %f36, %f34;
	ld.global.f32 	%f38, [%rd52+12];
	add.s64 	%rd20, %rd19, %rd13;
	ld.global.f32 	%f39, [%rd20];
	fma.rn.f32 	%f67, %f38, %f39, %f37;
	add.s32 	%r37, %r37, 8;
	add.s32 	%r36, %r36, %r7;
	add.s64 	%rd52, %rd52, 32;
	setp.ne.s32 	%p6, %r37, 0;
	@%p6 bra 	$L__BB1_4;
$L__BB1_5:
	setp.eq.s32 	%p7, %r4, 0;
	@%p7 bra 	$L__BB1_13;
	and.b32  	%r13, %r18, 3;
	setp.lt.u32 	%p8, %r4, 4;
	@%p8 bra 	$L__BB1_8;
	add.s32 	%r28, %r39, %r3;
	mul.wide.u32 	%rd21, %r28, 4;
	add.s64 	%rd22, %rd2, %rd21;
	ld.global.f32 	%f41, [%rd22];
	mad.lo.s32 	%r29, %r39, %r19, %r2;
	mul.wide.s32 	%rd23, %r29, 4;
	add.s64 	%rd24, %rd1, %rd23;
	ld.global.f32 	%f42, [%rd24];
	fma.rn.f32 	%f43, %f41, %f42, %f67;
	cvt.u64.u32 	%rd25, %r3;
	cvt.u64.u32 	%rd26, %r39;
	add.s64 	%rd27, %rd26, %rd25;
	shl.b64 	%rd28, %rd27, 2;
	add.s64 	%rd29, %rd2, %rd28;
	ld.global.f32 	%f44, [%rd29+4];
	mul.wide.s32 	%rd30, %r19, 4;
	add.s64 	%rd31, %rd24, %rd30;
	ld.global.f32 	%f45, [%rd31];
	fma.rn.f32 	%f46, %f44, %f45, %f43;
	ld.global.f32 	%f47, [%rd29+8];
	add.s64 	%rd32, %rd31, %rd30;
	ld.global.f32 	%f48, [%rd32];
	fma.rn.f32 	%f49, %f47, %f48, %f46;
	ld.global.f32 	%f50, [%rd29+12];
	add.s64 	%rd33, %rd32, %rd30;
	ld.global.f32 	%f51, [%rd33];
	fma.rn.f32 	%f67, %f50, %f51, %f49;
	add.s32 	%r39, %r39, 4;
$L__BB1_8:
	setp.eq.s32 	%p9, %r13, 0;
	@%p9 bra 	$L__BB1_13;
	setp.eq.s32 	%p10, %r13, 1;
	@%p10 bra 	$L__BB1_11;
	add.s32 	%r30, %r39, %r3;
	mul.wide.u32 	%rd34, %r30, 4;
	add.s64 	%rd35, %rd2, %rd34;
	ld.global.f32 	%f53, [%rd35];
	mad.lo.s32 	%r31, %r39, %r19, %r2;
	mul.wide.s32 	%rd36, %r31, 4;
	add.s64 	%rd37, %rd1, %rd36;
	ld.global.f32 	%f54, [%rd37];
	fma.rn.f32 	%f55, %f53, %f54, %f67;
	cvt.u64.u32 	%rd38, %r3;
	cvt.u64.u32 	%rd39, %r39;
	add.s64 	%rd40, %rd39, %rd38;
	shl.b64 	%rd41, %rd40, 2;
	add.s64 	%rd42, %rd2, %rd41;
	ld.global.f32 	%f56, [%rd42+4];
	mul.wide.s32 	%rd43, %r19, 4;
	add.s64 	%rd44, %rd37, %rd43;
	ld.global.f32 	%f57, [%rd44];
	fma.rn.f32 	%f67, %f56, %f57, %f55;
	add.s32 	%r39, %r39, 2;
$L__BB1_11:
	and.b32  	%r32, %r18, 1;
	setp.eq.b32 	%p11, %r32, 1;
	not.pred 	%p12, %p11;
	@%p12 bra 	$L__BB1_13;
	add.s32 	%r33, %r39, %r3;
	mul.wide.u32 	%rd45, %r33, 4;
	add.s64 	%rd46, %rd2, %rd45;
	ld.global.f32 	%f58, [%rd46];
	mad.lo.s32 	%r34, %r39, %r19, %r2;
	mul.wide.s32 	%rd47, %r34, 4;
	add.s64 	%rd48, %rd1, %rd47;
	ld.global.f32 	%f59, [%rd48];
	fma.rn.f32 	%f67, %f58, %f59, %f67;
$L__BB1_13:
	mad.lo.s32 	%r35, %r19, %r1, %r2;
	cvta.to.global.u64 	%rd49, %rd6;
	mul.wide.s32 	%rd50, %r35, 4;
	add.s64 	%rd51, %rd49, %rd50;
	st.global.f32 	[%rd51], %f67;
$L__BB1_14:
	ret;

}
	// .globl	_Z15transposeKernelPKfPfii
.visible .entry _Z15transposeKernelPKfPfii(
	.param .u64 .ptr .align 1 _Z15transposeKernelPKfPfii_param_0,
	.param .u64 .ptr .align 1 _Z15transposeKernelPKfPfii_param_1,
	.param .u32 _Z15transposeKernelPKfPfii_param_2,
	.param .u32 _Z15transposeKernelPKfPfii_param_3
)
{
	.reg .pred 	%p<4>;
	.reg .b32 	%r<15>;
	.reg .b32 	%f<2>;
	.reg .b64 	%rd<9>;

	ld.param.u64 	%rd1, [_Z15transposeKernelPKfPfii_param_0];
	ld.param.u64 	%rd2, [_Z15transposeKernelPKfPfii_param_1];
	ld.param.u32 	%r5, [_Z15transposeKernelPKfPfii_param_2];
	ld.param.u32 	%r4, [_Z15transposeKernelPKfPfii_param_3];
	mov.u32 	%r6, %ctaid.x;
	mov.u32 	%r7, %ntid.x;
	mov.u32 	%r8, %tid.x;
	mad.lo.s32 	%r1, %r6, %r7, %r8;
	mov.u32 	%r9, %ctaid.y;
	mov.u32 	%r10, %ntid.y;
	mov.u32 	%r11, %tid.y;
	mad.lo.s32 	%r12, %r9, %r10, %r11;
	setp.ge.s32 	%p1, %r1, %r4;
	setp.ge.s32 	%p2, %r12, %r5;
	or.pred  	%p3, %p1, %p2;
	@%p3 bra 	$L__BB2_2;
	cvta.to.global.u64 	%rd3, %rd1;
	cvta.to.global.u64 	%rd4, %rd2;
	mad.lo.s32 	%r13, %r4, %r12, %r1;
	mul.wide.s32 	%rd5, %r13, 4;
	add.s64 	%rd6, %rd3, %rd5;
	ld.global.f32 	%f1, [%rd6];
	mad.lo.s32 	%r14, %r5, %r1, %r12;
	mul.wide.s32 	%rd7, %r14, 4;
	add.s64 	%rd8, %rd4, %rd7;
	st.global.f32 	[%rd8], %f1;
$L__BB2_2:
	ret;

}


// ===== COMPILED SASS (sm_100) =====

	.target	sm_100

	.elftype	@"ET_EXEC"


//--------------------- .note.nv.tkinfo           --------------------------
	.section	.note.nv.tkinfo,"",@"SHT_NOTE"
	.sectionflags	@"SHF_NOTE_NV_TKINFO"
	.tkinfo
        /*0018*/ 	.word	0x00000002
        /*0030*/ 	.string	""
        /*0030*/ 	.string	"ptxas"
        /*0030*/ 	.string	"Cuda compilation tools, release 13.0, V13.0.88"
        /*0030*/ 	.string	"Build cuda_13.0.r13.0/compiler.36424714_0"
        /*0030*/ 	.string	"-arch sm_100 -m 64 "



//--------------------- .note.nv.cuinfo           --------------------------
	.section	.note.nv.cuinfo,"",@"SHT_NOTE"
	.sectionflags	@"SHF_NOTE_NV_CUINFO"
        /*0018*/ 	.short	0x0002
        /*001a*/ 	.short	0x0064
        /*001c*/ 	.short	0x0082
	.zero		2


//--------------------- .nv.info                  --------------------------
	.section	.nv.info,"",@"SHT_CUDA_INFO"
	.align	4


	//----- nvinfo : EIATTR_REGCOUNT
	.align		4
        /*0000*/ 	.byte	0x04, 0x2f
        /*0002*/ 	.short	(.L_1 - .L_0)
	.align		4
.L_0:
        /*0004*/ 	.word	index@(_Z17addMatricesKernelPKfS0_Pfii)
        /*0008*/ 	.word	0x0000000c


	//----- nvinfo : EIATTR_FRAME_SIZE
	.align		4
.L_1:
        /*000c*/ 	.byte	0x04, 0x11
        /*000e*/ 	.short	(.L_3 - .L_2)
	.align		4
.L_2:
        /*0010*/ 	.word	index@(_Z17addMatricesKernelPKfS0_Pfii)
        /*0014*/ 	.word	0x00000000


	//----- nvinfo : EIATTR_REGCOUNT
	.align		4
.L_3:
        /*0018*/ 	.byte	0x04, 0x2f
        /*001a*/ 	.short	(.L_5 - .L_4)
	.align		4
.L_4:
        /*001c*/ 	.word	index@(_Z22multiplyMatricesKernelPKfS0_Pfiii)
        /*0020*/ 	.word	0x00000020


	//----- nvinfo : EIATTR_FRAME_SIZE
	.align		4
.L_5:
        /*0024*/ 	.byte	0x04, 0x11
        /*0026*/ 	.short	(.L_7 - .L_6)
	.align		4
.L_6:
        /*0028*/ 	.word	index@(_Z22multiplyMatricesKernelPKfS0_Pfiii)
        /*002c*/ 	.word	0x00000000


	//----- nvinfo : EIATTR_REGCOUNT
	.align		4
.L_7:
        /*0030*/ 	.byte	0x04, 0x2f
        /*0032*/ 	.short	(.L_9 - .L_8)
	.align		4
.L_8:
        /*0034*/ 	.word	index@(_Z15transposeKernelPKfPfii)
        /*0038*/ 	.word	0x0000000a


	//----- nvinfo : EIATTR_FRAME_SIZE
	.align		4
.L_9:
        /*003c*/ 	.byte	0x04, 0x11
        /*003e*/ 	.short	(.L_11 - .L_10)
	.align		4
.L_10:
        /*0040*/ 	.word	index@(_Z15transposeKernelPKfPfii)
        /*0044*/ 	.word	0x00000000


	//----- nvinfo : EIATTR_MIN_STACK_SIZE
	.align		4
.L_11:
        /*0048*/ 	.byte	0x04, 0x12
        /*004a*/ 	.short	(.L_13 - .L_12)
	.align		4
.L_12:
        /*004c*/ 	.word	index@(_Z15transposeKernelPKfPfii)
        /*0050*/ 	.word	0x00000000


	//----- nvinfo : EIATTR_MIN_STACK_SIZE
	.align		4
.L_13:
        /*0054*/ 	.byte	0x04, 0x12
        /*0056*/ 	.short	(.L_15 - .L_14)
	.align		4
.L_14:
        /*0058*/ 	.word	index@(_Z22multiplyMatricesKernelPKfS0_Pfiii)
        /*005c*/ 	.word	0x00000000


	//----- nvinfo : EIATTR_MIN_STACK_SIZE
	.align		4
.L_15:
        /*0060*/ 	.byte	0x04, 0x12
        /*0062*/ 	.short	(.L_17 - .L_16)
	.align		4
.L_16:
        /*0064*/ 	.word	index@(_Z17addMatricesKernelPKfS0_Pfii)
        /*0068*/ 	.word	0x00000000
.L_17:


//--------------------- .nv.compat                --------------------------
	.section	.nv.compat,"",@"SHT_CUDA_COMPAT_INFO"
	.align	4
        /*0000*/ 	.byte	0x02, 0x09, 0x00, 0x00, 0x02, 0x02, 0x01, 0x00, 0x02, 0x05, 0x05, 0x00, 0x03, 0x07, 0x01, 0x01
        /*0010*/ 	.byte	0x02, 0x03, 0x00, 0x00, 0x02, 0x06, 0x01, 0x00, 0x04, 0x0b, 0x08, 0x00, 0x09, 0x00, 0x00, 0x00
        /*0020*/ 	.byte	0x00, 0x00, 0x00, 0x00


//--------------------- .nv.info._Z15transposeKernelPKfPfii --------------------------
	.section	.nv.info._Z15transposeKernelPKfPfii,"",@"SHT_CUDA_INFO"
	.sectionflags	@""
	.align	4


	//----- nvinfo : EIATTR_CUDA_API_VERSION
	.align		4
        /*0000*/ 	.byte	0x04, 0x37
        /*0002*/ 	.short	(.L_19 - .L_18)
.L_18:
        /*0004*/ 	.word	0x00000082


	//----- nvinfo : EIATTR_KPARAM_INFO
	.align		4
.L_19:
        /*0008*/ 	.byte	0x04, 0x17
        /*000a*/ 	.short	(.L_21 - .L_20)
.L_20:
        /*000c*/ 	.word	0x00000000
        /*0010*/ 	.short	0x0003
        /*0012*/ 	.short	0x0014
        /*0014*/ 	.byte	0x00, 0xf0, 0x11, 0x00


	//----- nvinfo : EIATTR_KPARAM_INFO
	.align		4
.L_21:
        /*0018*/ 	.byte	0x04, 0x17
        /*001a*/ 	.short	(.L_23 - .L_22)
.L_22:
        /*001c*/ 	.word	0x00000000
        /*0020*/ 	.short	0x0002
        /*0022*/ 	.short	0x0010
        /*0024*/ 	.byte	0x00, 0xf0, 0x11, 0x00


	//----- nvinfo : EIATTR_KPARAM_INFO
	.align		4
.L_23:
        /*0028*/ 	.byte	0x04, 0x17
        /*002a*/ 	.short	(.L_25 - .L_24)
.L_24:
        /*002c*/ 	.word	0x00000000
        /*0030*/ 	.short	0x0001
        /*0032*/ 	.short	0x0008
        /*0034*/ 	.byte	0x00, 0xf5, 0x21, 0x00


	//----- nvinfo : EIATTR_KPARAM_INFO
	.align		4
.L_25:
        /*0038*/ 	.byte	0x04, 0x17
        /*003a*/ 	.short	(.L_27 - .L_26)
.L_26:
        /*003c*/ 	.word	0x00000000
        /*0040*/ 	.short	0x0000
        /*0042*/ 	.short	0x0000
        /*0044*/ 	.byte	0x00, 0xf5, 0x21, 0x00


	//----- nvinfo : EIATTR_SPARSE_MMA_MASK
	.align		4
.L_27:
        /*0048*/ 	.byte	0x03, 0x50
        /*004a*/ 	.short	0x0000


	//----- nvinfo : EIATTR_MAXREG_COUNT
	.align		4
        /*004c*/ 	.byte	0x03, 0x1b
        /*004e*/ 	.short	0x00ff


	//----- nvinfo : EIATTR_MERCURY_ISA_VERSION
	.align		4
        /*0050*/ 	.byte	0x03, 0x5f
        /*0052*/ 	.short	0x0101


	//----- nvinfo : EIATTR_VRC_CTA_INIT_COUNT
	.align		4
        /*0054*/ 	.byte	0x02, 0x4a
	.zero		1
	.zero		1


	//----- nvinfo : EIATTR_EXIT_INSTR_OFFSETS
	.align		4
        /*0058*/ 	.byte	0x04, 0x1c
        /*005a*/ 	.short	(.L_29 - .L_28)


	//   ....[0]....
.L_28:
        /*005c*/ 	.word	0x000000c0


	//   ....[1]....
        /*0060*/ 	.word	0x00000160


	//----- nvinfo : EIATTR_CBANK_PARAM_SIZE
	.align		4
.L_29:
        /*0064*/ 	.byte	0x03, 0x19
        /*0066*/ 	.short	0x0018


	//----- nvinfo : EIATTR_PARAM_CBANK
	.align		4
        /*0068*/ 	.byte	0x04, 0x0a
        /*006a*/ 	.short	(.L_31 - .L_30)
	.align		4
.L_30:
        /*006c*/ 	.word	index@(.nv.constant0._Z15transposeKernelPKfPfii)
        /*0070*/ 	.short	0x0380
        /*0072*/ 	.short	0x0018


	//----- nvinfo : EIATTR_SW_WAR
	.align		4
.L_31:
        /*0074*/ 	.byte	0x04, 0x36
        /*0076*/ 	.short	(.L_33 - .L_32)
.L_32:
        /*0078*/ 	.word	0x00000008
.L_33:


//--------------------- .nv.info._Z22multiplyMatricesKernelPKfS0_Pfiii --------------------------
	.section	.nv.info._Z22multiplyMatricesKernelPKfS0_Pfiii,"",@"SHT_CUDA_INFO"
	.sectionflags	@""
	.align	4


	//----- nvinfo : EIATTR_CUDA_API_VERSION
	.align		4
        /*0000*/ 	.byte	0x04, 0x37
        /*0002*/ 	.short	(.L_35 - .L_34)
.L_34:
        /*0004*/ 	.word	0x00000082


	//----- nvinfo : EIATTR_KPARAM_INFO
	.align		4
.L_35:
        /*0008*/ 	.byte	0x04, 0x17
        /*000a*/ 	.short	(.L_37 - .L_36)
.L_36:
        /*000c*/ 	.word	0x00000000
        /*0010*/ 	.short	0x0005
        /*0012*/ 	.short	0x0020
        /*0014*/ 	.byte	0x00, 0xf0, 0x11, 0x00


	//----- nvinfo : EIATTR_KPARAM_INFO
	.align		4
.L_37:
        /*0018*/ 	.byte	0x04, 0x17
        /*001a*/ 	.short	(.L_39 - .L_38)
.L_38:
        /*001c*/ 	.word	0x00000000
        /*0020*/ 	.short	0x0004
        /*0022*/ 	.short	0x001c
        /*0024*/ 	.byte	0x00, 0xf0, 0x11, 0x00


	//----- nvinfo : EIATTR_KPARAM_INFO
	.align		4
.L_39:
        /*0028*/ 	.byte	0x04, 0x17
        /*002a*/ 	.short	(.L_41 - .L_40)
.L_40:
        /*002c*/ 	.word	0x00000000
        /*0030*/ 	.short	0x0003
        /*0032*/ 	.short	0x0018
        /*0034*/ 	.byte	0x00, 0xf0, 0x11, 0x00


	//----- nvinfo : EIATTR_KPARAM_INFO
	.align		4
.L_41:
        /*0038*/ 	.byte	0x04, 0x17
        /*003a*/ 	.short	(.L_43 - .L_42)
.L_42:
        /*003c*/ 	.word	0x00000000
        /*0040*/ 	.short	0x0002
        /*0042*/ 	.short	0x0010
        /*0044*/ 	.byte	0x00, 0xf5, 0x21, 0x00


	//----- nvinfo : EIATTR_KPARAM_INFO
	.align		4
.L_43:
        /*0048*/ 	.byte	0x04, 0x17
        /*004a*/ 	.short	(.L_45 - .L_44)
.L_44:
        /*004c*/ 	.word	0x00000000
        /*0050*/ 	.short	0x0001
        /*0052*/ 	.short	0x0008
        /*0054*/ 	.byte	0x00, 0xf5, 0x21, 0x00


	//----- nvinfo : EIATTR_KPARAM_INFO
	.align		4
.L_45:
        /*0058*/ 	.byte	0x04, 0x17
        /*005a*/ 	.short	(.L_47 - .L_46)
.L_46:
        /*005c*/ 	.word	0x00000000
        /*0060*/ 	.short	0x0000
        /*0062*/ 	.short	0x0000
        /*0064*/ 	.byte	0x00, 0xf5, 0x21, 0x00


	//----- nvinfo : EIATTR_SPARSE_MMA_MASK
	.align		4
.L_47:
        /*0068*/ 	.byte	0x03, 0x50
        /*006a*/ 	.short	0x0000


	//----- nvinfo : EIATTR_MAXREG_COUNT
	.align		4
        /*006c*/ 	.byte	0x03, 0x1b
        /*006e*/ 	.short	0x00ff


	//----- nvinfo : EIATTR_MERCURY_ISA_VERSION
	.align		4
        /*0070*/ 	.byte	0x03, 0x5f
        /*0072*/ 	.short	0x0101


	//----- nvinfo : EIATTR_VRC_CTA_INIT_COUNT
	.align		4
        /*0074*/ 	.byte	0x02, 0x4a
	.zero		1
	.zero		1


	//----- nvinfo : EIATTR_EXIT_INSTR_OFFSETS
	.align		4
        /*0078*/ 	.byte	0x04, 0x1c
        /*007a*/ 	.short	(.L_49 - .L_48)


	//   ....[0]....
.L_48:
        /*007c*/ 	.word	0x000000d0


	//   ....[1]....
        /*0080*/ 	.word	0x000008f0


	//----- nvinfo : EIATTR_CBANK_PARAM_SIZE
	.align		4
.L_49:
        /*0084*/ 	.byte	0x03, 0x19
        /*0086*/ 	.short	0x0024


	//----- nvinfo : EIATTR_PARAM_CBANK
	.align		4
        /*0088*/ 	.byte	0x04, 0x0a
        /*008a*/ 	.short	(.L_51 - .L_50)
	.align		4
.L_50:
        /*008c*/ 	.word	index@(.nv.constant0._Z22multiplyMatricesKernelPKfS0_Pfiii)
        /*0090*/ 	.short	0x0380
        /*0092*/ 	.short	0x0024


	//----- nvinfo : EIATTR_SW_WAR
	.align		4
.L_51:
        /*0094*/ 	.byte	0x04, 0x36
        /*0096*/ 	.short	(.L_53 - .L_52)
.L_52:
        /*0098*/ 	.word	0x00000008
.L_53:


//--------------------- .nv.info._Z17addMatricesKernelPKfS0_Pfii --------------------------
	.section	.nv.info._Z17addMatricesKernelPKfS0_Pfii,"",@"SHT_CUDA_INFO"
	.sectionflags	@""
	.align	4


	//----- nvinfo : EIATTR_CUDA_API_VERSION
	.align		4
        /*0000*/ 	.byte	0x04, 0x37
        /*0002*/ 	.short	(.L_55 - .L_54)
.L_54:
        /*0004*/ 	.word	0x00000082


	//----- nvinfo : EIATTR_KPARAM_INFO
	.align		4
.L_55:
        /*0008*/ 	.byte	0x04, 0x17
        /*000a*/ 	.short	(.L_57 - .L_56)
.L_56:
        /*000c*/ 	.word	0x00000000
        /*0010*/ 	.short	0x0004
        /*0012*/ 	.short	0x001c
        /*0014*/ 	.byte	0x00, 0xf0, 0x11, 0x00


	//----- nvinfo : EIATTR_KPARAM_INFO
	.align		4
.L_57:
        /*0018*/ 	.byte	0x04, 0x17
        /*001a*/ 	.short	(.L_59 - .L_58)
.L_58:
        /*001c*/ 	.word	0x00000000
        /*0020*/ 	.short	0x0003
        /*0022*/ 	.short	0x0018
        /*0024*/ 	.byte	0x00, 0xf0, 0x11, 0x00


	//----- nvinfo : EIATTR_KPARAM_INFO
	.align		4
.L_59:
        /*0028*/ 	.byte	0x04, 0x17
        /*002a*/ 	.short	(.L_61 - .L_60)
.L_60:
        /*002c*/ 	.word	0x00000000
        /*0030*/ 	.short	0x0002
        /*0032*/ 	.short	0x0010
        /*0034*/ 	.byte	0x00, 0xf5, 0x21, 0x00


	//----- nvinfo : EIATTR_KPARAM_INFO
	.align		4
.L_61:
        /*0038*/ 	.byte	0x04, 0x17
        /*003a*/ 	.short	(.L_63 - .L_62)
.L_62:
        /*003c*/ 	.word	0x00000000
        /*0040*/ 	.short	0x0001
        /*0042*/ 	.short	0x0008
        /*0044*/ 	.byte	0x00, 0xf5, 0x21, 0x00


	//----- nvinfo : EIATTR_KPARAM_INFO
	.align		4
.L_63:
        /*0048*/ 	.byte	0x04, 0x17
        /*004a*/ 	.short	(.L_65 - .L_64)
.L_64:
        /*004c*/ 	.word	0x00000000
        /*0050*/ 	.short	0x0000
        /*0052*/ 	.short	0x0000
        /*0054*/ 	.byte	0x00, 0xf5, 0x21, 0x00


	//----- nvinfo : EIATTR_SPARSE_MMA_MASK
	.align		4
.L_65:
        /*0058*/ 	.byte	0x03, 0x50
        /*005a*/ 	.short	0x0000


	//----- nvinfo : EIATTR_MAXREG_COUNT
	.align		4
        /*005c*/ 	.byte	0x03, 0x1b
        /*005e*/ 	.short	0x00ff


	//----- nvinfo : EIATTR_MERCURY_ISA_VERSION
	.align		4
        /*0060*/ 	.byte	0x03, 0x5f
        /*0062*/ 	.short	0x0101


	//----- nvinfo : EIATTR_VRC_CTA_INIT_COUNT
	.align		4
        /*0064*/ 	.byte	0x02, 0x4a
	.zero		1
	.zero		1


	//----- nvinfo : EIATTR_EXIT_INSTR_OFFSETS
	.align		4
        /*0068*/ 	.byte	0x04, 0x1c
        /*006a*/ 	.short	(.L_67 - .L_66)


	//   ....[0]....
.L_66:
        /*006c*/ 	.word	0x000000c0


	//   ....[1]....
        /*0070*/ 	.word	0x00000190


	//----- nvinfo : EIATTR_CBANK_PARAM_SIZE
	.align		4
.L_67:
        /*0074*/ 	.byte	0x03, 0x19
        /*0076*/ 	.short	0x0020


	//----- nvinfo : EIATTR_PARAM_CBANK
	.align		4
        /*0078*/ 	.byte	0x04, 0x0a
        /*007a*/ 	.short	(.L_69 - .L_68)
	.align		4
.L_68:
        /*007c*/ 	.word	index@(.nv.constant0._Z17addMatricesKernelPKfS0_Pfii)
        /*0080*/ 	.short	0x0380
        /*0082*/ 	.short	0x0020


	//----- nvinfo : EIATTR_SW_WAR
	.align		4
.L_69:
        /*0084*/ 	.byte	0x04, 0x36
        /*0086*/ 	.short	(.L_71 - .L_70)
.L_70:
        /*0088*/ 	.word	0x00000008
.L_71:


//--------------------- .nv.callgraph             --------------------------
	.section	.nv.callgraph,"",@"SHT_CUDA_CALLGRAPH"
	.align	4
	.sectionentsize	8
	.align		4
        /*0000*/ 	.word	0x00000000
	.align		4
        /*0004*/ 	.word	0xffffffff
	.align		4
        /*0008*/ 	.word	0x00000000
	.align		4
        /*000c*/ 	.word	0xfffffffe
	.align		4
        /*0010*/ 	.word	0x00000000
	.align		4
        /*0014*/ 	.word	0xfffffffd
	.align		4
        /*0018*/ 	.word	0x00000000
	.align		4
        /*001c*/ 	.word	0xfffffffc


//--------------------- .text._Z15transposeKernelPKfPfii --------------------------
	.section	.text._Z15transposeKernelPKfPfii,"ax",@progbits
	.align	128
        .global         _Z15transposeKernelPKfPfii
        .type           _Z15transposeKernelPKfPfii,@function
        .size           _Z15transposeKernelPKfPfii,(.L_x_7 - _Z15transposeKernelPKfPfii)
        .other          _Z15transposeKernelPKfPfii,@"STO_CUDA_ENTRY STV_DEFAULT"
_Z15transposeKernelPKfPfii:
.text._Z15transposeKernelPKfPfii:
[----:B------:R-:W-:Y:S01]  /*0000*/  LDC R1, c[0x0][0x37c] ;  /* 0x0000df00ff017b82 */ /* 0x000fe20000000800 */
[----:B------:R-:W0:Y:S07]  /*0010*/  S2R R2, SR_TID.Y ;  /* 0x0000000000027919 */ /* 0x000e2e0000002200 */
[----:B------:R-:W1:Y:S01]  /*0020*/  LDC R0, c[0x0][0x360] ;  /* 0x0000d800ff007b82 */ /* 0x000e620000000800 */
[----:B------:R-:W2:Y:S01]  /*0030*/  LDCU.64 UR6, c[0x0][0x390] ;  /* 0x00007200ff0677ac */ /* 0x000ea20008000a00 */
[----:B------:R-:W1:Y:S06]  /*0040*/  S2R R3, SR_TID.X ;  /* 0x0000000000037919 */ /* 0x000e6c0000002100 */
[----:B------:R-:W0:Y:S08]  /*0050*/  S2UR UR5, SR_CTAID.Y ;  /* 0x00000000000579c3 */ /* 0x000e300000002600 */
[----:B------:R-:W0:Y:S08]  /*0060*/  LDC R7, c[0x0][0x364] ;  /* 0x0000d900ff077b82 */ /* 0x000e300000000800 */
[----:B------:R-:W1:Y:S01]  /*0070*/  S2UR UR4, SR_CTAID.X ;  /* 0x00000000000479c3 */ /* 0x000e620000002500 */
[----:B0-----:R-:W-:-:S05]  /*0080*/  IMAD R7, R7, UR5, R2 ;  /* 0x0000000507077c24 */ /* 0x001fca000f8e0202 */
[----:B--2---:R-:W-:Y:S01]  /*0090*/  ISETP.GE.AND P0, PT, R7, UR6, PT ;  /* 0x0000000607007c0c */ /* 0x004fe2000bf06270 */
[----:B-1----:R-:W-:-:S05]  /*00a0*/  IMAD R0, R0, UR4, R3 ;  /* 0x0000000400007c24 */ /* 0x002fca000f8e0203 */
[----:B------:R-:W-:-:S13]  /*00b0*/  ISETP.GE.OR P0, PT, R0, UR7, P0 ;  /* 0x0000000700007c0c */ /* 0x000fda0008706670 */
[----:B------:R-:W-:Y:S05]  /*00c0*/  @P0 EXIT ;  /* 0x000000000000094d */ /* 0x000fea0003800000 */
[----:B------:R-:W0:Y:S01]  /*00d0*/  LDC.64 R2, c[0x0][0x380] ;  /* 0x0000e000ff027b82 */ /* 0x000e220000000a00 */
[----:B------:R-:W1:Y:S01]  /*00e0*/  LDCU.64 UR4, c[0x0][0x358] ;  /* 0x00006b00ff0477ac */ /* 0x000e620008000a00 */
[----:B------:R-:W-:-:S04]  /*00f0*/  IMAD R5, R7, UR7, R0 ;  /* 0x0000000707057c24 */ /* 0x000fc8000f8e0200 */
[----:B0-----:R-:W-:Y:S02]  /*0100*/  IMAD.WIDE R2, R5, 0x4, R2 ;  /* 0x0000000405027825 */ /* 0x001fe400078e0202 */
[----:B------:R-:W0:Y:S04]  /*0110*/  LDC.64 R4, c[0x0][0x388] ;  /* 0x0000e200ff047b82 */ /* 0x000e280000000a00 */
[----:B-1----:R-:W2:Y:S01]  /*0120*/  LDG.E R3, desc[UR4][R2.64] ;  /* 0x0000000402037981 */ /* 0x002ea2000c1e1900 */
[----:B------:R-:W-:-:S04]  /*0130*/  IMAD R7, R0, UR6, R7 ;  /* 0x0000000600077c24 */ /* 0x000fc8000f8e0207 */
[----:B0-----:R-:W-:-:S05]  /*0140*/  IMAD.WIDE R4, R7, 0x4, R4 ;  /* 0x0000000407047825 */ /* 0x001fca00078e0204 */
[----:B--2---:R-:W-:Y:S01]  /*0150*/  STG.E desc[UR4][R4.64], R3 ;  /* 0x0000000304007986 */ /* 0x004fe2000c101904 */
[----:B------:R-:W-:Y:S05]  /*0160*/  EXIT ;  /* 0x000000000000794d */ /* 0x000fea0003800000 */
.L_x_0:
[----:B------:R-:W-:-:S00]  /*0170*/  BRA `(.L_x_0) ;  /* 0xfffffffc00fc7947 */ /* 0x000fc0000383ffff */
[----:B------:R-:W-:-:S00]  /*0180*/  NOP ;  /* 0x0000000000007918 */ /* 0x000fc00000000000 */
[----:B------:R-:W-:-:S00]  /*0190*/  NOP ;  /* 0x0000000000007918 */ /* 0x000fc00000000000 */
[----:B------:R-:W-:-:S00]  /*01a0*/  NOP ;  /* 0x0000000000007918 */ /* 0x000fc00000000000 */
[----:B------:R-:W-:-:S00]  /*01b0*/  NOP ;  /* 0x0000000000007918 */ /* 0x000fc00000000000 */
[----:B------:R-:W-:-:S00]  /*01c0*/  NOP ;  /* 0x0000000000007918 */ /* 0x000fc00000000000 */
[----:B------:R-:W-:-:S00]  /*01d0*/  NOP ;  /* 0x0000000000007918 */ /* 0x000fc00000000000 */
[----:B------:R-:W-:-:S00]  /*01e0*/  NOP ;  /* 0x0000000000007918 */ /* 0x000fc00000000000 */
[----:B------:R-:W-:-:S00]  /*01f0*/  NOP ;  /* 0x0000000000007918 */ /* 0x000fc00000000000 */
.L_x_7:


//--------------------- .text._Z22multiplyMatricesKernelPKfS0_Pfiii --------------------------
	.section	.text._Z22multiplyMatricesKernelPKfS0_Pfiii,"ax",@progbits
	.align	128
        .global         _Z22multiplyMatricesKernelPKfS0_Pfiii
        .type           _Z22multiplyMatricesKernelPKfS0_Pfiii,@function
        .size           _Z22multiplyMatricesKernelPKfS0_Pfiii,(.L_x_8 - _Z22multiplyMatricesKernelPKfS0_Pfiii)
        .other          _Z22multiplyMatricesKernelPKfS0_Pfiii,@"STO_CUDA_ENTRY STV_DEFAULT"
_Z22multiplyMatricesKernelPKfS0_Pfiii:
.text._Z22multiplyMatricesKernelPKfS0_Pfiii:
[----:B------:R-:W-:Y:S01]  /*0000*/  LDC R1, c[0x0][0x37c] ;  /* 0x0000df00ff017b82 */ /* 0x000fe20000000800 */
[----:B------:R-:W0:Y:S07]  /*0010*/  S2R R5, SR_TID.X ;  /* 0x0000000000057919 */ /* 0x000e2e0000002100 */
[----:B------:R-:W1:Y:S01]  /*0020*/  LDC R16, c[0x0][0x364] ;  /* 0x0000d900ff107b82 */ /* 0x000e620000000800 */
[----:B------:R-:W2:Y:S01]  /*0030*/  LDCU UR6, c[0x0][0x398] ;  /* 0x00007300ff0677ac */ /* 0x000ea20008000800 */
[----:B------:R-:W1:Y:S06]  /*0040*/  S2R R3, SR_TID.Y ;  /* 0x0000000000037919 */ /* 0x000e6c0000002200 */
[----:B------:R-:W0:Y:S08]  /*0050*/  S2UR UR5, SR_CTAID.X ;  /* 0x00000000000579c3 */ /* 0x000e300000002500 */
[----:B------:R-:W0:Y:S08]  /*0060*/  LDC R0, c[0x0][0x360] ;  /* 0x0000d800ff007b82 */ /* 0x000e300000000800 */
[----:B------:R-:W1:Y:S08]  /*0070*/  S2UR UR4, SR_CTAID.Y ;  /* 0x00000000000479c3 */ /* 0x000e700000002600 */
[----:B------:R-:W3:Y:S01]  /*0080*/  LDC R17, c[0x0][0x3a0] ;  /* 0x0000e800ff117b82 */ /* 0x000ee20000000800 */
[----:B0-----:R-:W-:-:S02]  /*0090*/  IMAD R0, R0, UR5, R5 ;  /* 0x0000000500007c24 */ /* 0x001fc4000f8e0205 */
[----:B-1----:R-:W-:-:S03]  /*00a0*/  IMAD R16, R16, UR4, R3 ;  /* 0x0000000410107c24 */ /* 0x002fc6000f8e0203 */
[----:B---3--:R-:W-:-:S04]  /*00b0*/  ISETP.GE.AND P0, PT, R0, R17, PT ;  /* 0x000000110000720c */ /* 0x008fc80003f06270 */
[----:B--2---:R-:W-:-:S13]  /*00c0*/  ISETP.GE.OR P0, PT, R16, UR6, P0 ;  /* 0x0000000610007c0c */ /* 0x004fda0008706670 */
[----:B------:R-:W-:Y:S05]  /*00d0*/  @P0 EXIT ;  /* 0x000000000000094d */ /* 0x000fea0003800000 */
[----:B------:R-:W0:Y:S01]  /*00e0*/  LDC R19, c[0x0][0x39c] ;  /* 0x0000e700ff137b82 */ /* 0x000e220000000800 */
[----:B------:R-:W1:Y:S01]  /*00f0*/  LDCU.64 UR4, c[0x0][0x358] ;  /* 0x00006b00ff0477ac */ /* 0x000e620008000a00 */
[----:B------:R-:W-:Y:S01]  /*0100*/  HFMA2 R24, -RZ, RZ, 0, 0 ;  /* 0x00000000ff187431 */ /* 0x000fe200000001ff */
[----:B0-----:R-:W-:-:S13]  /*0110*/  ISETP.GE.AND P0, PT, R19, 0x1, PT ;  /* 0x000000011300780c */ /* 0x001fda0003f06270 */
[----:B-1----:R-:W-:Y:S05]  /*0120*/  @!P0 BRA `(.L_x_1) ;  /* 0x0000000400e08947 */ /* 0x002fea0003800000 */
[C---:B------:R-:W-:Y:S01]  /*0130*/  ISETP.GE.U32.AND P1, PT, R19.reuse, 0x8, PT ;  /* 0x000000081300780c */ /* 0x040fe20003f26070 */
[----:B------:R-:W-:Y:S01]  /*0140*/  IMAD R20, R16, R19, RZ ;  /* 0x0000001310147224 */ /* 0x000fe200078e02ff */
[----:B------:R-:W-:Y:S02]  /*0150*/  LOP3.LUT R27, R19, 0x7, RZ, 0xc0, !PT ;  /* 0x00000007131b7812 */ /* 0x000fe400078ec0ff */
[----:B------:R-:W-:Y:S02]  /*0160*/  MOV R24, RZ ;  /* 0x000000ff00187202 */ /* 0x000fe40000000f00 */
[----:B------:R-:W-:Y:S02]  /*0170*/  ISETP.NE.AND P0, PT, R27, RZ, PT ;  /* 0x000000ff1b00720c */ /* 0x000fe40003f05270 */
[----:B------:R-:W-:-:S05]  /*0180*/  MOV R21, RZ ;  /* 0x000000ff00157202 */ /* 0x000fca0000000f00 */
[----:B------:R-:W-:Y:S06]  /*0190*/  @!P1 BRA `(.L_x_2) ;  /* 0x0000000000c49947 */ /* 0x000fec0003800000 */
[----:B------:R-:W0:Y:S01]  /*01a0*/  LDC.64 R2, c[0x0][0x380] ;  /* 0x0000e000ff027b82 */ /* 0x000e220000000a00 */
[----:B------:R-:W-:Y:S02]  /*01b0*/  LOP3.LUT R21, R19, 0x7ffffff8, RZ, 0xc0, !PT ;  /* 0x7ffffff813157812 */ /* 0x000fe400078ec0ff */
[----:B------:R-:W-:Y:S02]  /*01c0*/  MOV R24, RZ ;  /* 0x000000ff00187202 */ /* 0x000fe40000000f00 */
[----:B------:R-:W-:Y:S02]  /*01d0*/  MOV R18, R0 ;  /* 0x0000000000127202 */ /* 0x000fe40000000f00 */
[----:B------:R-:W-:Y:S01]  /*01e0*/  IADD3 R22, PT, PT, -R21, RZ, RZ ;  /* 0x000000ff15167210 */ /* 0x000fe20007ffe1ff */
[----:B0-----:R-:W-:-:S03]  /*01f0*/  IMAD.WIDE.U32 R2, R20, 0x4, R2 ;  /* 0x0000000414027825 */ /* 0x001fc600078e0002 */
[----:B------:R-:W-:-:S04]  /*0200*/  IADD3 R4, P1, PT, R2, 0x10, RZ ;  /* 0x0000001002047810 */ /* 0x000fc80007f3e0ff */
[----:B------:R-:W-:-:S09]  /*0210*/  IADD3.X R5, PT, PT, RZ, R3, RZ, P1, !PT ;  /* 0x00000003ff057210 */ /* 0x000fd20000ffe4ff */
.L_x_3:
[----:B------:R-:W0:Y:S01]  /*0220*/  LDC.64 R14, c[0x0][0x388] ;  /* 0x0000e200ff0e7b82 */ /* 0x000e220000000a00 */
[----:B------:R-:W-:Y:S02]  /*0230*/  MOV R2, R4 ;  /* 0x0000000400027202 */ /* 0x000fe40000000f00 */
[----:B------:R-:W-:-:S05]  /*0240*/  MOV R3, R5 ;  /* 0x0000000500037202 */ /* 0x000fca0000000f00 */
[----:B------:R-:W2:Y:S04]  /*0250*/  LDG.E R25, desc[UR4][R2.64+-0x10] ;  /* 0xfffff00402197981 */ /* 0x000ea8000c1e1900 */
[----:B------:R-:W3:Y:S04]  /*0260*/  LDG.E R23, desc[UR4][R2.64+-0xc] ;  /* 0xfffff40402177981 */ /* 0x000ee8000c1e1900 */
[----:B------:R-:W4:Y:S04]  /*0270*/  LDG.E R29, desc[UR4][R2.64+-0x8] ;  /* 0xfffff804021d7981 */ /* 0x000f28000c1e1900 */
[----:B------:R-:W5:Y:S01]  /*0280*/  LDG.E R28, desc[UR4][R2.64+-0x4] ;  /* 0xfffffc04021c7981 */ /* 0x000f62000c1e1900 */
[----:B0-----:R-:W-:-:S05]  /*0290*/  IMAD.WIDE R14, R18, 0x4, R14 ;  /* 0x00000004120e7825 */ /* 0x001fca00078e020e */
[----:B------:R0:W2:Y:S01]  /*02a0*/  LDG.E R26, desc[UR4][R14.64] ;  /* 0x000000040e1a7981 */ /* 0x0000a2000c1e1900 */
[----:B------:R-:W-:-:S04]  /*02b0*/  IMAD.WIDE R12, R17, 0x4, R14 ;  /* 0x00000004110c7825 */ /* 0x000fc800078e020e */
[C---:B------:R-:W-:Y:S02]  /*02c0*/  IMAD.WIDE R4, R17.reuse, 0x4, R12 ;  /* 0x0000000411047825 */ /* 0x040fe400078e020c */
[----:B------:R-:W3:Y:S02]  /*02d0*/  LDG.E R12, desc[UR4][R12.64] ;  /* 0x000000040c0c7981 */ /* 0x000ee4000c1e1900 */
[C---:B------:R-:W-:Y:S02]  /*02e0*/  IMAD.WIDE R8, R17.reuse, 0x4, R4 ;  /* 0x0000000411087825 */ /* 0x040fe400078e0204 */
[----:B------:R-:W4:Y:S02]  /*02f0*/  LDG.E R4, desc[UR4][R4.64] ;  /* 0x0000000404047981 */ /* 0x000f24000c1e1900 */
[C---:B------:R-:W-:Y:S02]  /*0300*/  IMAD.WIDE R6, R17.reuse, 0x4, R8 ;  /* 0x0000000411067825 */ /* 0x040fe400078e0208 */
[----:B------:R-:W5:Y:S02]  /*0310*/  LDG.E R8, desc[UR4][R8.64] ;  /* 0x0000000408087981 */ /* 0x000f64000c1e1900 */
[----:B------:R-:W-:-:S02]  /*0320*/  IMAD.WIDE R10, R17, 0x4, R6 ;  /* 0x00000004110a7825 */ /* 0x000fc400078e0206 */
[----:B------:R-:W5:Y:S04]  /*0330*/  LDG.E R5, desc[UR4][R2.64] ;  /* 0x0000000402057981 */ /* 0x000f68000c1e1900 */
[----:B------:R-:W5:Y:S01]  /*0340*/  LDG.E R6, desc[UR4][R6.64] ;  /* 0x0000000406067981 */ /* 0x000f62000c1e1900 */
[----:B0-----:R-:W-:-:S03]  /*0350*/  IMAD.WIDE R14, R17, 0x4, R10 ;  /* 0x00000004110e7825 */ /* 0x001fc600078e020a */
[----:B------:R-:W5:Y:S04]  /*0360*/  LDG.E R10, desc[UR4][R10.64] ;  /* 0x000000040a0a7981 */ /* 0x000f68000c1e1900 */
[----:B------:R-:W5:Y:S04]  /*0370*/  LDG.E R13, desc[UR4][R14.64] ;  /* 0x000000040e0d7981 */ /* 0x000f68000c1e1900 */
[----:B------:R-:W5:Y:S04]  /*0380*/  LDG.E R7, desc[UR4][R2.64+0x4] ;  /* 0x0000040402077981 */ /* 0x000f68000c1e1900 */
[----:B------:R-:W5:Y:S01]  /*0390*/  LDG.E R9, desc[UR4][R2.64+0xc] ;  /* 0x00000c0402097981 */ /* 0x000f62000c1e1900 */
[----:B--2---:R-:W-:Y:S01]  /*03a0*/  FFMA R26, R25, R26, R24 ;  /* 0x0000001a191a7223 */ /* 0x004fe20000000018 */
[----:B------:R-:W-:-:S02]  /*03b0*/  IMAD.WIDE R24, R17, 0x4, R14 ;  /* 0x0000000411187825 */ /* 0x000fc400078e020e */
[----:B------:R-:W2:Y:S04]  /*03c0*/  LDG.E R14, desc[UR4][R2.64+0x8] ;  /* 0x00000804020e7981 */ /* 0x000ea8000c1e1900 */
[----:B------:R-:W2:Y:S01]  /*03d0*/  LDG.E R24, desc[UR4][R24.64] ;  /* 0x0000000418187981 */ /* 0x000ea2000c1e1900 */
[----:B---3--:R-:W-:Y:S01]  /*03e0*/  FFMA R12, R23, R12, R26 ;  /* 0x0000000c170c7223 */ /* 0x008fe2000000001a */
[----:B------:R-:W-:-:S03]  /*03f0*/  IADD3 R22, PT, PT, R22, 0x8, RZ ;  /* 0x0000000816167810 */ /* 0x000fc60007ffe0ff */
[----:B----4-:R-:W-:Y:S01]  /*0400*/  FFMA R29, R29, R4, R12 ;  /* 0x000000041d1d7223 */ /* 0x010fe2000000000c */
[----:B------:R-:W-:-:S03]  /*0410*/  ISETP.NE.AND P1, PT, R22, RZ, PT ;  /* 0x000000ff1600720c */ /* 0x000fc60003f25270 */
[----:B-----5:R-:W-:Y:S01]  /*0420*/  FFMA R8, R28, R8, R29 ;  /* 0x000000081c087223 */ /* 0x020fe2000000001d */
[----:B------:R-:W-:-:S03]  /*0430*/  IADD3 R4, P2, PT, R2, 0x20, RZ ;  /* 0x0000002002047810 */ /* 0x000fc60007f5e0ff */
[----:B------:R-:W-:Y:S01]  /*0440*/  FFMA R6, R5, R6, R8 ;  /* 0x0000000605067223 */ /* 0x000fe20000000008 */
[----:B------:R-:W-:Y:S02]  /*0450*/  IADD3.X R5, PT, PT, RZ, R3, RZ, P2, !PT ;  /* 0x00000003ff057210 */ /* 0x000fe400017fe4ff */
[----:B------:R-:W-:Y:S01]  /*0460*/  LEA R18, R17, R18, 0x3 ;  /* 0x0000001211127211 */ /* 0x000fe200078e18ff */
[----:B------:R-:W-:-:S04]  /*0470*/  FFMA R7, R7, R10, R6 ;  /* 0x0000000a07077223 */ /* 0x000fc80000000006 */
[----:B--2---:R-:W-:-:S04]  /*0480*/  FFMA R14, R14, R13, R7 ;  /* 0x0000000d0e0e7223 */ /* 0x004fc80000000007 */
[----:B------:R-:W-:Y:S01]  /*0490*/  FFMA R24, R9, R24, R14 ;  /* 0x0000001809187223 */ /* 0x000fe2000000000e */
[----:B------:R-:W-:Y:S06]  /*04a0*/  @P1 BRA `(.L_x_3) ;  /* 0xfffffffc005c1947 */ /* 0x000fec000383ffff */
.L_x_2:
[----:B------:R-:W-:Y:S05]  /*04b0*/  @!P0 BRA `(.L_x_1) ;  /* 0x0000000000fc8947 */ /* 0x000fea0003800000 */
[----:B------:R-:W-:Y:S02]  /*04c0*/  ISETP.GE.U32.AND P1, PT, R27, 0x4, PT ;  /* 0x000000041b00780c */ /* 0x000fe40003f26070 */
[----:B------:R-:W-:-:S04]  /*04d0*/  LOP3.LUT R14, R19, 0x3, RZ, 0xc0, !PT ;  /* 0x00000003130e7812 */ /* 0x000fc800078ec0ff */
[----:B------:R-:W-:-:S07]  /*04e0*/  ISETP.NE.AND P0, PT, R14, RZ, PT ;  /* 0x000000ff0e00720c */ /* 0x000fce0003f05270 */
[----:B------:R-:W-:Y:S06]  /*04f0*/  @!P1 BRA `(.L_x_4) ;  /* 0x00000000006c9947 */ /* 0x000fec0003800000 */
[----:B------:R-:W0:Y:S01]  /*0500*/  LDC.64 R4, c[0x0][0x388] ;  /* 0x0000e200ff047b82 */ /* 0x000e220000000a00 */
[----:B------:R-:W1:Y:S01]  /*0510*/  LDCU.64 UR6, c[0x0][0x380] ;  /* 0x00007000ff0677ac */ /* 0x000e620008000a00 */
[----:B------:R-:W-:Y:S01]  /*0520*/  IMAD R7, R21, R17, R0 ;  /* 0x0000001115077224 */ /* 0x000fe200078e0200 */
[CC--:B------:R-:W-:Y:S02]  /*0530*/  IADD3 R3, PT, PT, R20.reuse, R21.reuse, RZ ;  /* 0x0000001514037210 */ /* 0x0c0fe40007ffe0ff */
[----:B------:R-:W-:-:S03]  /*0540*/  IADD3 R8, P1, PT, R20, R21, RZ ;  /* 0x0000001514087210 */ /* 0x000fc60007f3e0ff */
[----:B------:R-:W2:Y:S01]  /*0550*/  LDC.64 R12, c[0x0][0x380] ;  /* 0x0000e000ff0c7b82 */ /* 0x000ea20000000a00 */
[----:B0-----:R-:W-:-:S04]  /*0560*/  IMAD.WIDE R4, R7, 0x4, R4 ;  /* 0x0000000407047825 */ /* 0x001fc800078e0204 */
[----:B------:R-:W-:Y:S02]  /*0570*/  IMAD.WIDE R6, R17, 0x4, R4 ;  /* 0x0000000411067825 */ /* 0x000fe400078e0204 */
[----:B------:R-:W3:Y:S02]  /*0580*/  LDG.E R4, desc[UR4][R4.64] ;  /* 0x0000000404047981 */ /* 0x000ee4000c1e1900 */
[----:B--2---:R-:W-:Y:S01]  /*0590*/  IMAD.WIDE.U32 R12, R3, 0x4, R12 ;  /* 0x00000004030c7825 */ /* 0x004fe200078e000c */
[----:B------:R-:W-:Y:S02]  /*05a0*/  IADD3.X R3, PT, PT, RZ, RZ, RZ, P1, !PT ;  /* 0x000000ffff037210 */ /* 0x000fe40000ffe4ff */
[----:B-1----:R-:W-:-:S03]  /*05b0*/  LEA R2, P1, R8, UR6, 0x2 ;  /* 0x0000000608027c11 */ /* 0x002fc6000f8210ff */
[----:B------:R-:W3:Y:S01]  /*05c0*/  LDG.E R13, desc[UR4][R12.64] ;  /* 0x000000040c0d7981 */ /* 0x000ee2000c1e1900 */
[----:B------:R-:W-:Y:S01]  /*05d0*/  LEA.HI.X R3, R8, UR7, R3, 0x2, P1 ;  /* 0x0000000708037c11 */ /* 0x000fe200088f1403 */
[C---:B------:R-:W-:Y:S02]  /*05e0*/  IMAD.WIDE R8, R17.reuse, 0x4, R6 ;  /* 0x0000000411087825 */ /* 0x040fe400078e0206 */
[----:B------:R-:W2:Y:S04]  /*05f0*/  LDG.E R6, desc[UR4][R6.64] ;  /* 0x0000000406067981 */ /* 0x000ea8000c1e1900 */
[----:B------:R-:W2:Y:S01]  /*0600*/  LDG.E R15, desc[UR4][R2.64+0x4] ;  /* 0x00000404020f7981 */ /* 0x000ea2000c1e1900 */
[----:B------:R-:W-:-:S03]  /*0610*/  IMAD.WIDE R10, R17, 0x4, R8 ;  /* 0x00000004110a7825 */ /* 0x000fc600078e0208 */
[----:B------:R-:W4:Y:S04]  /*0620*/  LDG.E R22, desc[UR4][R8.64] ;  /* 0x0000000408167981 */ /* 0x000f28000c1e1900 */
[----:B------:R-:W4:Y:S04]  /*0630*/  LDG.E R18, desc[UR4][R2.64+0x8] ;  /* 0x0000080402127981 */ /* 0x000f28000c1e1900 */
[----:B------:R-:W5:Y:S04]  /*0640*/  LDG.E R26, desc[UR4][R2.64+0xc] ;  /* 0x00000c04021a7981 */ /* 0x000f68000c1e1900 */
[----:B------:R-:W5:Y:S01]  /*0650*/  LDG.E R10, desc[UR4][R10.64] ;  /* 0x000000040a0a7981 */ /* 0x000f62000c1e1900 */
[----:B------:R-:W-:Y:S01]  /*0660*/  IADD3 R21, PT, PT, R21, 0x4, RZ ;  /* 0x0000000415157810 */ /* 0x000fe20007ffe0ff */
[----:B---3--:R-:W-:-:S04]  /*0670*/  FFMA R24, R13, R4, R24 ;  /* 0x000000040d187223 */ /* 0x008fc80000000018 */
[----:B--2---:R-:W-:-:S04]  /*0680*/  FFMA R15, R15, R6, R24 ;  /* 0x000000060f0f7223 */ /* 0x004fc80000000018 */
[----:B----4-:R-:W-:-:S04]  /*0690*/  FFMA R15, R18, R22, R15 ;  /* 0x00000016120f7223 */ /* 0x010fc8000000000f */
[----:B-----5:R-:W-:-:S07]  /*06a0*/  FFMA R24, R26, R10, R15 ;  /* 0x0000000a1a187223 */ /* 0x020fce000000000f */
.L_x_4:
[----:B------:R-:W-:Y:S05]  /*06b0*/  @!P0 BRA `(.L_x_1) ;  /* 0x00000000007c8947 */ /* 0x000fea0003800000 */
[----:B------:R-:W-:Y:S01]  /*06c0*/  ISETP.NE.AND P1, PT, R14, 0x1, PT ;  /* 0x000000010e00780c */ /* 0x000fe20003f25270 */
[----:B------:R-:W0:Y:S01]  /*06d0*/  LDC.64 R10, c[0x0][0x380] ;  /* 0x0000e000ff0a7b82 */ /* 0x000e220000000a00 */
[----:B------:R-:W-:-:S04]  /*06e0*/  LOP3.LUT R19, R19, 0x1, RZ, 0xc0, !PT ;  /* 0x0000000113137812 */ /* 0x000fc800078ec0ff */
[----:B------:R-:W-:-:S03]  /*06f0*/  ISETP.NE.U32.AND P0, PT, R19, 0x1, PT ;  /* 0x000000011300780c */ /* 0x000fc60003f05070 */
[----:B------:R-:W1:Y:S04]  /*0700*/  LDC.64 R8, c[0x0][0x388] ;  /* 0x0000e200ff087b82 */ /* 0x000e680000000a00 */
[CC--:B------:R-:W-:Y:S02]  /*0710*/  @P1 IADD3 R13, PT, PT, R20.reuse, R21.reuse, RZ ;  /* 0x00000015140d1210 */ /* 0x0c0fe40007ffe0ff */
[----:B------:R-:W-:Y:S02]  /*0720*/  @P1 IADD3 R12, P2, PT, R20, R21, RZ ;  /* 0x00000015140c1210 */ /* 0x000fe40007f5e0ff */
[----:B------:R-:W2:Y:S02]  /*0730*/  @P1 LDC.64 R2, c[0x0][0x380] ;  /* 0x0000e000ff021b82 */ /* 0x000ea40000000a00 */
[----:B------:R-:W-:-:S06]  /*0740*/  @P1 IADD3.X R14, PT, PT, RZ, RZ, RZ, P2, !PT ;  /* 0x000000ffff0e1210 */ /* 0x000fcc00017fe4ff */
[----:B------:R-:W3:Y:S01]  /*0750*/  LDC.64 R4, c[0x0][0x380] ;  /* 0x0000e000ff047b82 */ /* 0x000ee20000000a00 */
[----:B0-----:R-:W-:-:S04]  /*0760*/  @P1 IMAD.WIDE.U32 R10, R13, 0x4, R10 ;  /* 0x000000040d0a1825 */ /* 0x001fc800078e000a */
[C---:B------:R-:W-:Y:S01]  /*0770*/  @P1 IMAD R13, R21.reuse, R17, R0 ;  /* 0x00000011150d1224 */ /* 0x040fe200078e0200 */
[----:B------:R-:W-:Y:S01]  /*0780*/  @P1 IADD3 R21, PT, PT, R21, 0x2, RZ ;  /* 0x0000000215151810 */ /* 0x000fe20007ffe0ff */
[----:B------:R-:W4:Y:S01]  /*0790*/  @P1 LDG.E R11, desc[UR4][R10.64] ;  /* 0x000000040a0b1981 */ /* 0x000f22000c1e1900 */
[----:B------:R-:W0:Y:S01]  /*07a0*/  LDC.64 R6, c[0x0][0x388] ;  /* 0x0000e200ff067b82 */ /* 0x000e220000000a00 */
[----:B-1----:R-:W-:Y:S01]  /*07b0*/  @P1 IMAD.WIDE R8, R13, 0x4, R8 ;  /* 0x000000040d081825 */ /* 0x002fe200078e0208 */
[----:B------:R-:W-:Y:S02]  /*07c0*/  @!P0 IADD3 R15, PT, PT, R20, R21, RZ ;  /* 0x00000015140f8210 */ /* 0x000fe40007ffe0ff */
[----:B--2---:R-:W-:Y:S01]  /*07d0*/  @P1 LEA R2, P2, R12, R2, 0x2 ;  /* 0x000000020c021211 */ /* 0x004fe200078410ff */
[----:B------:R-:W-:-:S03]  /*07e0*/  @!P0 IMAD R21, R21, R17, R0 ;  /* 0x0000001115158224 */ /* 0x000fc600078e0200 */
[----:B------:R-:W-:Y:S01]  /*07f0*/  @P1 LEA.HI.X R3, R12, R3, R14, 0x2, P2 ;  /* 0x000000030c031211 */ /* 0x000fe200010f140e */
[----:B------:R-:W-:Y:S01]  /*0800*/  @P1 IMAD.WIDE R12, R17, 0x4, R8 ;  /* 0x00000004110c1825 */ /* 0x000fe200078e0208 */
[----:B------:R-:W4:Y:S03]  /*0810*/  @P1 LDG.E R14, desc[UR4][R8.64] ;  /* 0x00000004080e1981 */ /* 0x000f26000c1e1900 */
[----:B---3--:R-:W-:Y:S01]  /*0820*/  @!P0 IMAD.WIDE.U32 R4, R15, 0x4, R4 ;  /* 0x000000040f048825 */ /* 0x008fe200078e0004 */
[----:B------:R-:W2:Y:S04]  /*0830*/  @P1 LDG.E R2, desc[UR4][R2.64+0x4] ;  /* 0x0000040402021981 */ /* 0x000ea8000c1e1900 */
[----:B------:R-:W2:Y:S01]  /*0840*/  @P1 LDG.E R12, desc[UR4][R12.64] ;  /* 0x000000040c0c1981 */ /* 0x000ea2000c1e1900 */
[----:B0-----:R-:W-:-:S03]  /*0850*/  @!P0 IMAD.WIDE R6, R21, 0x4, R6 ;  /* 0x0000000415068825 */ /* 0x001fc600078e0206 */
[----:B------:R-:W3:Y:S04]  /*0860*/  @!P0 LDG.E R5, desc[UR4][R4.64] ;  /* 0x0000000404058981 */ /* 0x000ee8000c1e1900 */
[----:B------:R-:W3:Y:S01]  /*0870*/  @!P0 LDG.E R6, desc[UR4][R6.64] ;  /* 0x0000000406068981 */ /* 0x000ee2000c1e1900 */
[----:B----4-:R-:W-:-:S04]  /*0880*/  @P1 FFMA R11, R11, R14, R24 ;  /* 0x0000000e0b0b1223 */ /* 0x010fc80000000018 */
[----:B--2---:R-:W-:-:S04]  /*0890*/  @P1 FFMA R24, R2, R12, R11 ;  /* 0x0000000c02181223 */ /* 0x004fc8000000000b */
[----:B---3--:R-:W-:-:S07]  /*08a0*/  @!P0 FFMA R24, R5, R6, R24 ;  /* 0x0000000605188223 */ /* 0x008fce0000000018 */
.L_x_1:
[----:B------:R-:W0:Y:S01]  /*08b0*/  LDC.64 R2, c[0x0][0x390] ;  /* 0x0000e400ff027b82 */ /* 0x000e220000000a00 */
[----:B------:R-:W-:-:S04]  /*08c0*/  IMAD R17, R16, R17, R0 ;  /* 0x0000001110117224 */ /* 0x000fc800078e0200 */
[----:B0-----:R-:W-:-:S05]  /*08d0*/  IMAD.WIDE R2, R17, 0x4, R2 ;  /* 0x0000000411027825 */ /* 0x001fca00078e0202 */
[----:B------:R-:W-:Y:S01]  /*08e0*/  STG.E desc[UR4][R2.64], R24 ;  /* 0x0000001802007986 */ /* 0x000fe2000c101904 */
[----:B------:R-:W-:Y:S05]  /*08f0*/  EXIT ;  /* 0x000000000000794d */ /* 0x000fea0003800000 */
.L_x_5:
        /* <DEDUP_REMOVED lines=16> */
.L_x_8:


//--------------------- .text._Z17addMatricesKernelPKfS0_Pfii --------------------------
	.section	.text._Z17addMatricesKernelPKfS0_Pfii,"ax",@progbits
	.align	128
        .global         _Z17addMatricesKernelPKfS0_Pfii
        .type           _Z17addMatricesKernelPKfS0_Pfii,@function
        .size           _Z17addMatricesKernelPKfS0_Pfii,(.L_x_9 - _Z17addMatricesKernelPKfS0_Pfii)
        .other          _Z17addMatricesKernelPKfS0_Pfii,@"STO_CUDA_ENTRY STV_DEFAULT"
_Z17addMatricesKernelPKfS0_Pfii:
.text._Z17addMatricesKernelPKfS0_Pfii:
        /* <DEDUP_REMOVED lines=15> */
[----:B------:R-:W-:-:S06]  /*00f0*/  IMAD R9, R7, UR7, R0 ;  /* 0x0000000707097c24 */ /* 0x000fcc000f8e0200 */
[----:B------:R-:W2:Y:S08]  /*0100*/  LDC.64 R4, c[0x0][0x388] ;  /* 0x0000e200ff047b82 */ /* 0x000eb00000000a00 */
[----:B------:R-:W3:Y:S01]  /*0110*/  LDC.64 R6, c[0x0][0x390] ;  /* 0x0000e400ff067b82 */ /* 0x000ee20000000a00 */
[----:B0-----:R-:W-:-:S06]  /*0120*/  IMAD.WIDE R2, R9, 0x4, R2 ;  /* 0x0000000409027825 */ /* 0x001fcc00078e0202 */
[----:B-1----:R-:W4:Y:S01]  /*0130*/  LDG.E R2, desc[UR4][R2.64] ;  /* 0x0000000402027981 */ /* 0x002f22000c1e1900 */
[----:B--2---:R-:W-:-:S06]  /*0140*/  IMAD.WIDE R4, R9, 0x4, R4 ;  /* 0x0000000409047825 */ /* 0x004fcc00078e0204 */
[----:B------:R-:W4:Y:S01]  /*0150*/  LDG.E R5, desc[UR4][R4.64] ;  /* 0x0000000404057981 */ /* 0x000f22000c1e1900 */
[----:B---3--:R-:W-:-:S04]  /*0160*/  IMAD.WIDE R6, R9, 0x4, R6 ;  /* 0x0000000409067825 */ /* 0x008fc800078e0206 */
[----:B----4-:R-:W-:-:S05]  /*0170*/  FADD R9, R2, R5 ;  /* 0x0000000502097221 */ /* 0x010fca0000000000 */
[----:B------:R-:W-:Y:S01]  /*0180*/  STG.E desc[UR4][R6.64], R9 ;  /* 0x0000000906007986 */ /* 0x000fe2000c101904 */
[----:B------:R-:W-:Y:S05]  /*0190*/  EXIT ;  /* 0x000000000000794d */ /* 0x000fea0003800000 */
.L_x_6:
        /* <DEDUP_REMOVED lines=14> */
.L_x_9:


//--------------------- .nv.shared.reserved.0     --------------------------
	.section	.nv.shared.reserved.0,"aw",@nobits
	.weak		__nv_reservedSMEM_offset_0_alias
	.size		__nv_reservedSMEM_offset_0_alias, 0, 64
	.other		__nv_reservedSMEM_offset_0_alias,@"STO_CUDA_RESERVED_SHARED STV_DEFAULT"
__nv_reservedSMEM_offset_0_alias:
	.zero		0
	.zero		64


//--------------------- .nv.constant0._Z15transposeKernelPKfPfii --------------------------
	.section	.nv.constant0._Z15transposeKernelPKfPfii,"a",@progbits
	.sectionflags	@""
	.align	4
.nv.constant0._Z15transposeKernelPKfPfii:
	.zero		920


//--------------------- .nv.constant0._Z22multiplyMatricesKernelPKfS0_Pfiii --------------------------
	.section	.nv.constant0._Z22multiplyMatricesKernelPKfS0_Pfiii,"a",@progbits
	.sectionflags	@""
	.align	4
.nv.constant0._Z22multiplyMatricesKernelPKfS0_Pfiii:
	.zero		932


//--------------------- .nv.constant0._Z17addMatricesKernelPKfS0_Pfii --------------------------
	.section	.nv.constant0._Z17addMatricesKernelPKfS0_Pfii,"a",@progbits
	.sectionflags	@""
	.align	4
.nv.constant0._Z17addMatricesKernelPKfS0_Pfii:
	.zero		928


//--------------------- SYMBOLS --------------------------

	.type		.nv.reservedSmem.offset0,@object
	.size		.nv.reservedSmem.offset0,0x4
